//
// Generated by NVIDIA NVVM Compiler
//
// Compiler Build ID: CL-36424714
// Cuda compilation tools, release 13.0, V13.0.88
// Based on NVVM 20.0.0
//

.version 9.0
.target sm_100
.address_size 64

	// .globl	_Z8arraySumPiS_S_i

.visible .entry _Z8arraySumPiS_S_i(
	.param .u64 .ptr .align 1 _Z8arraySumPiS_S_i_param_0,
	.param .u64 .ptr .align 1 _Z8arraySumPiS_S_i_param_1,
	.param .u64 .ptr .align 1 _Z8arraySumPiS_S_i_param_2,
	.param .u32 _Z8arraySumPiS_S_i_param_3
)
{
	.reg .pred 	%p<2>;
	.reg .b32 	%r<9>;
	.reg .b64 	%rd<11>;

	ld.param.u64 	%rd1, [_Z8arraySumPiS_S_i_param_0];
	ld.param.u64 	%rd2, [_Z8arraySumPiS_S_i_param_1];
	ld.param.u64 	%rd3, [_Z8arraySumPiS_S_i_param_2];
	ld.param.u32 	%r2, [_Z8arraySumPiS_S_i_param_3];
	mov.u32 	%r3, %tid.x;
	mov.u32 	%r4, %ctaid.x;
	mov.u32 	%r5, %ntid.x;
	mad.lo.s32 	%r1, %r4, %r5, %r3;
	setp.ge.s32 	%p1, %r1, %r2;
	@%p1 bra 	$L__BB0_2;
	cvta.to.global.u64 	%rd4, %rd1;
	cvta.to.global.u64 	%rd5, %rd2;
	cvta.to.global.u64 	%rd6, %rd3;
	mul.wide.s32 	%rd7, %r1, 4;
	add.s64 	%rd8, %rd4, %rd7;
	ld.global.u32 	%r6, [%rd8];
	add.s64 	%rd9, %rd5, %rd7;
	ld.global.u32 	%r7, [%rd9];
	add.s32 	%r8, %r7, %r6;
	add.s64 	%rd10, %rd6, %rd7;
	st.global.u32 	[%rd10], %r8;
$L__BB0_2:
	ret;

}


// ===== COMPILED SASS (sm_100) =====

	.target	sm_100

	.elftype	@"ET_EXEC"


//--------------------- .note.nv.tkinfo           --------------------------
	.section	.note.nv.tkinfo,"",@"SHT_NOTE"
	.sectionflags	@"SHF_NOTE_NV_TKINFO"
	.tkinfo
        /*0018*/ 	.word	0x00000002
        /*0030*/ 	.string	""
        /*0030*/ 	.string	"ptxas"
        /*0030*/ 	.string	"Cuda compilation tools, release 13.0, V13.0.88"
        /*0030*/ 	.string	"Build cuda_13.0.r13.0/compiler.36424714_0"
        /*0030*/ 	.string	"-arch sm_100 -m 64 "



//--------------------- .note.nv.cuinfo           --------------------------
	.section	.note.nv.cuinfo,"",@"SHT_NOTE"
	.sectionflags	@"SHF_NOTE_NV_CUINFO"
        /*0018*/ 	.short	0x0002
        /*001a*/ 	.short	0x0064
        /*001c*/ 	.short	0x0082
	.zero		2


//--------------------- .nv.info                  --------------------------
	.section	.nv.info,"",@"SHT_CUDA_INFO"
	.align	4


	//----- nvinfo : EIATTR_REGCOUNT
	.align		4
        /*0000*/ 	.byte	0x04, 0x2f
        /*0002*/ 	.short	(.L_1 - .L_0)
	.align		4
.L_0:
        /*0004*/ 	.word	index@(_Z8arraySumPiS_S_i)
        /*0008*/ 	.word	0x0000000c


	//----- nvinfo : EIATTR_FRAME_SIZE
	.align		4
.L_1:
        /*000c*/ 	.byte	0x04, 0x11
        /*000e*/ 	.short	(.L_3 - .L_2)
	.align		4
.L_2:
        /*0010*/ 	.word	index@(_Z8arraySumPiS_S_i)
        /*0014*/ 	.word	0x00000000


	//----- nvinfo : EIATTR_MIN_STACK_SIZE
	.align		4
.L_3:
        /*0018*/ 	.byte	0x04, 0x12
        /*001a*/ 	.short	(.L_5 - .L_4)
	.align		4
.L_4:
        /*001c*/ 	.word	index@(_Z8arraySumPiS_S_i)
        /*0020*/ 	.word	0x00000000
.L_5:


//--------------------- .nv.compat                --------------------------
	.section	.nv.compat,"",@"SHT_CUDA_COMPAT_INFO"
	.align	4
        /*0000*/ 	.byte	0x02, 0x09, 0x00, 0x00, 0x02, 0x02, 0x01, 0x00, 0x02, 0x05, 0x05, 0x00, 0x03, 0x07, 0x01, 0x01
        /*0010*/ 	.byte	0x02, 0x03, 0x00, 0x00, 0x02, 0x06, 0x01, 0x00, 0x04, 0x0b, 0x08, 0x00, 0x09, 0x00, 0x00, 0x00
        /*0020*/ 	.byte	0x00, 0x00, 0x00, 0x00


//--------------------- .nv.info._Z8arraySumPiS_S_i --------------------------
	.section	.nv.info._Z8arraySumPiS_S_i,"",@"SHT_CUDA_INFO"
	.sectionflags	@""
	.align	4


	//----- nvinfo : EIATTR_CUDA_API_VERSION
	.align		4
        /*0000*/ 	.byte	0x04, 0x37
        /*0002*/ 	.short	(.L_7 - .L_6)
.L_6:
        /*0004*/ 	.word	0x00000082


	//----- nvinfo : EIATTR_KPARAM_INFO
	.align		4
.L_7:
        /*0008*/ 	.byte	0x04, 0x17
        /*000a*/ 	.short	(.L_9 - .L_8)
.L_8:
        /*000c*/ 	.word	0x00000000
        /*0010*/ 	.short	0x0003
        /*0012*/ 	.short	0x0018
        /*0014*/ 	.byte	0x00, 0xf0, 0x11, 0x00


	//----- nvinfo : EIATTR_KPARAM_INFO
	.align		4
.L_9:
        /*0018*/ 	.byte	0x04, 0x17
        /*001a*/ 	.short	(.L_11 - .L_10)
.L_10:
        /*001c*/ 	.word	0x00000000
        /*0020*/ 	.short	0x0002
        /*0022*/ 	.short	0x0010
        /*0024*/ 	.byte	0x00, 0xf5, 0x21, 0x00


	//----- nvinfo : EIATTR_KPARAM_INFO
	.align		4
.L_11:
        /*0028*/ 	.byte	0x04, 0x17
        /*002a*/ 	.short	(.L_13 - .L_12)
.L_12:
        /*002c*/ 	.word	0x00000000
        /*0030*/ 	.short	0x0001
        /*0032*/ 	.short	0x0008
        /*0034*/ 	.byte	0x00, 0xf5, 0x21, 0x00


	//----- nvinfo : EIATTR_KPARAM_INFO
	.align		4
.L_13:
        /*0038*/ 	.byte	0x04, 0x17
        /*003a*/ 	.short	(.L_15 - .L_14)
.L_14:
        /*003c*/ 	.word	0x00000000
        /*0040*/ 	.short	0x0000
        /*0042*/ 	.short	0x0000
        /*0044*/ 	.byte	0x00, 0xf5, 0x21, 0x00


	//----- nvinfo : EIATTR_SPARSE_MMA_MASK
	.align		4
.L_15:
        /*0048*/ 	.byte	0x03, 0x50
        /*004a*/ 	.short	0x0000


	//----- nvinfo : EIATTR_MAXREG_COUNT
	.align		4
        /*004c*/ 	.byte	0x03, 0x1b
        /*004e*/ 	.short	0x00ff


	//----- nvinfo : EIATTR_MERCURY_ISA_VERSION
	.align		4
        /*0050*/ 	.byte	0x03, 0x5f
        /*0052*/ 	.short	0x0101


	//----- nvinfo : EIATTR_VRC_CTA_INIT_COUNT
	.align		4
        /*0054*/ 	.byte	0x02, 0x4a
	.zero		1
	.zero		1


	//----- nvinfo : EIATTR_EXIT_INSTR_OFFSETS
	.align		4
        /*0058*/ 	.byte	0x04, 0x1c
        /*005a*/ 	.short	(.L_17 - .L_16)


	//   ....[0]....
.L_16:
        /*005c*/ 	.word	0x00000070


	//   ....[1]....
        /*0060*/ 	.word	0x00000130


	//----- nvinfo : EIATTR_CBANK_PARAM_SIZE
	.align		4
.L_17:
        /*0064*/ 	.byte	0x03, 0x19
        /*0066*/ 	.short	0x001c


	//----- nvinfo : EIATTR_PARAM_CBANK
	.align		4
        /*0068*/ 	.byte	0x04, 0x0a
        /*006a*/ 	.short	(.L_19 - .L_18)
	.align		4
.L_18:
        /*006c*/ 	.word	index@(.nv.constant0._Z8arraySumPiS_S_i)
        /*0070*/ 	.short	0x0380
        /*0072*/ 	.short	0x001c


	//----- nvinfo : EIATTR_SW_WAR
	.align		4
.L_19:
        /*0074*/ 	.byte	0x04, 0x36
        /*0076*/ 	.short	(.L_21 - .L_20)
.L_20:
        /*0078*/ 	.word	0x00000008
.L_21:


//--------------------- .nv.callgraph             --------------------------
	.section	.nv.callgraph,"",@"SHT_CUDA_CALLGRAPH"
	.align	4
	.sectionentsize	8
	.align		4
        /*0000*/ 	.word	0x00000000
	.align		4
        /*0004*/ 	.word	0xffffffff
	.align		4
        /*0008*/ 	.word	0x00000000
	.align		4
        /*000c*/ 	.word	0xfffffffe
	.align		4
        /*0010*/ 	.word	0x00000000
	.align		4
        /*0014*/ 	.word	0xfffffffd
	.align		4
        /*0018*/ 	.word	0x00000000
	.align		4
        /*001c*/ 	.word	0xfffffffc


//--------------------- .text._Z8arraySumPiS_S_i  --------------------------
	.section	.text._Z8arraySumPiS_S_i,"ax",@progbits
	.align	128
        .global         _Z8arraySumPiS_S_i
        .type           _Z8arraySumPiS_S_i,@function
        .size           _Z8arraySumPiS_S_i,(.L_x_1 - _Z8arraySumPiS_S_i)
        .other          _Z8arraySumPiS_S_i,@"STO_CUDA_ENTRY STV_DEFAULT"
_Z8arraySumPiS_S_i:
.text._Z8arraySumPiS_S_i:
[----:B------:R-:W-:Y:S01]  /*0000*/  LDC R1, c[0x0][0x37c] ;  /* 0x0000df00ff017b82 */ /* 0x000fe20000000800 */
[----:B------:R-:W0:Y:S07]  /*0010*/  S2R R9, SR_TID.X ;  /* 0x0000000000097919 */ /* 0x000e2e0000002100 */
[----:B------:R-:W0:Y:S01]  /*0020*/  S2UR UR4, SR_CTAID.X ;  /* 0x00000000000479c3 */ /* 0x000e220000002500 */
[----:B------:R-:W1:Y:S07]  /*0030*/  LDCU UR5, c[0x0][0x398] ;  /* 0x00007300ff0577ac */ /* 0x000e6e0008000800 */
[----:B------:R-:W0:Y:S02]  /*0040*/  LDC R0, c[0x0][0x360] ;  /* 0x0000d800ff007b82 */ /* 0x000e240000000800 */
[----:B0-----:R-:W-:-:S05]  /*0050*/  IMAD R9, R0, UR4, R9 ;  /* 0x0000000400097c24 */ /* 0x001fca000f8e0209 */
[----:B-1----:R-:W-:-:S13]  /*0060*/  ISETP.GE.AND P0, PT, R9, UR5, PT ;  /* 0x0000000509007c0c */ /* 0x002fda000bf06270 */
[----:B------:R-:W-:Y:S05]  /*0070*/  @P0 EXIT ;  /* 0x000000000000094d */ /* 0x000fea0003800000 */
[----:B------:R-:W0:Y:S01]  /*0080*/  LDC.64 R2, c[0x0][0x380] ;  /* 0x0000e000ff027b82 */ /* 0x000e220000000a00 */
[----:B------:R-:W1:Y:S07]  /*0090*/  LDCU.64 UR4, c[0x0][0x358] ;  /* 0x00006b00ff0477ac */ /* 0x000e6e0008000a00 */
[----:B------:R-:W2:Y:S08]  /*00a0*/  LDC.64 R4, c[0x0][0x388] ;  /* 0x0000e200ff047b82 */ /* 0x000eb00000000a00 */
[----:B------:R-:W3:Y:S01]  /*00b0*/  LDC.64 R6, c[0x0][0x390] ;  /* 0x0000e400ff067b82 */ /* 0x000ee20000000a00 */
[----:B0-----:R-:W-:-:S06]  /*00c0*/  IMAD.WIDE R2, R9, 0x4, R2 ;  /* 0x0000000409027825 */ /* 0x001fcc00078e0202 */
[----:B-1----:R-:W4:Y:S01]  /*00d0*/  LDG.E R2, desc[UR4][R2.64] ;  /* 0x0000000402027981 */ /* 0x002f22000c1e1900 */
[----:B--2---:R-:W-:-:S06]  /*00e0*/  IMAD.WIDE R4, R9, 0x4, R4 ;  /* 0x0000000409047825 */ /* 0x004fcc00078e0204 */
[----:B------:R-:W4:Y:S01]  /*00f0*/  LDG.E R5, desc[UR4][R4.64] ;  /* 0x0000000404057981 */ /* 0x000f22000c1e1900 */
[----:B---3--:R-:W-:Y:S01]  /*0100*/  IMAD.WIDE R6, R9, 0x4, R6 ;  /* 0x0000000409067825 */ /* 0x008fe200078e0206 */
[----:B----4-:R-:W-:-:S05]  /*0110*/  IADD3 R9, PT, PT, R2, R5, RZ ;  /* 0x0000000502097210 */ /* 0x010fca0007ffe0ff */
[----:B------:R-:W-:Y:S01]  /*0120*/  STG.E desc[UR4][R6.64], R9 ;  /* 0x0000000906007986 */ /* 0x000fe2000c101904 */
[----:B------:R-:W-:Y:S05]  /*0130*/  EXIT ;  /* 0x000000000000794d */ /* 0x000fea0003800000 */
.L_x_0:
[----:B------:R-:W-:-:S00]  /*0140*/  BRA `(.L_x_0) ;  /* 0xfffffffc00fc7947 */ /* 0x000fc0000383ffff */
[----:B------:R-:W-:-:S00]  /*0150*/  NOP ;  /* 0x0000000000007918 */ /* 0x000fc00000000000 */
        /* <DEDUP_REMOVED lines=10> */
.L_x_1:


//--------------------- .nv.shared.reserved.0     --------------------------
	.section	.nv.shared.reserved.0,"aw",@nobits
	.weak		__nv_reservedSMEM_offset_0_alias
	.size		__nv_reservedSMEM_offset_0_alias, 0, 64
	.other		__nv_reservedSMEM_offset_0_alias,@"STO_CUDA_RESERVED_SHARED STV_DEFAULT"
__nv_reservedSMEM_offset_0_alias:
	.zero		0
	.zero		64


//--------------------- .nv.constant0._Z8arraySumPiS_S_i --------------------------
	.section	.nv.constant0._Z8arraySumPiS_S_i,"a",@progbits
	.sectionflags	@""
	.align	4
.nv.constant0._Z8arraySumPiS_S_i:
	.zero		924


//--------------------- SYMBOLS --------------------------

	.type		.nv.reservedSmem.offset0,@object
	.size		.nv.reservedSmem.offset0,0x4
